//
// Generated by NVIDIA NVVM Compiler
//
// Compiler Build ID: CL-36424714
// Cuda compilation tools, release 13.0, V13.0.88
// Based on NVVM 20.0.0
//

.version 9.0
.target sm_100
.address_size 64

	// .globl	_Z15nonSharedKernelPfS_S_
// _ZZ15MatrixMulKernelPfS_S_iE3Mds has been demoted
// _ZZ15MatrixMulKernelPfS_S_iE3Nds has been demoted

.visible .entry _Z15nonSharedKernelPfS_S_(
	.param .u64 .ptr .align 1 _Z15nonSharedKernelPfS_S__param_0,
	.param .u64 .ptr .align 1 _Z15nonSharedKernelPfS_S__param_1,
	.param .u64 .ptr .align 1 _Z15nonSharedKernelPfS_S__param_2
)
{
	.reg .pred 	%p<5>;
	.reg .b32 	%r<18>;
	.reg .b32 	%f<28>;
	.reg .b64 	%rd<18>;

	ld.param.u64 	%rd5, [_Z15nonSharedKernelPfS_S__param_0];
	ld.param.u64 	%rd6, [_Z15nonSharedKernelPfS_S__param_1];
	ld.param.u64 	%rd7, [_Z15nonSharedKernelPfS_S__param_2];
	mov.u32 	%r7, %ctaid.y;
	mov.u32 	%r8, %ntid.y;
	mov.u32 	%r9, %tid.y;
	mad.lo.s32 	%r1, %r7, %r8, %r9;
	mov.u32 	%r10, %ctaid.x;
	mov.u32 	%r11, %ntid.x;
	mov.u32 	%r12, %tid.x;
	mad.lo.s32 	%r2, %r10, %r11, %r12;
	setp.gt.u32 	%p1, %r1, 299;
	setp.gt.s32 	%p2, %r2, 499;
	or.pred  	%p3, %p1, %p2;
	@%p3 bra 	$L__BB0_4;
	mul.lo.s32 	%r14, %r1, 300;
	mul.wide.u32 	%rd8, %r14, 4;
	cvta.to.global.u64 	%rd9, %rd5;
	add.s64 	%rd10, %rd8, %rd9;
	add.s64 	%rd17, %rd10, 16;
	cvta.to.global.u64 	%rd11, %rd6;
	add.s64 	%rd2, %rd11, 8000;
	mov.f32 	%f27, 0f00000000;
	mov.b32 	%r17, 0;
	mov.u32 	%r16, %r2;
$L__BB0_2:
	mul.wide.s32 	%rd12, %r16, 4;
	add.s64 	%rd13, %rd2, %rd12;
	ld.global.f32 	%f4, [%rd17+-16];
	ld.global.f32 	%f5, [%rd13+-8000];
	fma.rn.f32 	%f6, %f4, %f5, %f27;
	ld.global.f32 	%f7, [%rd17+-12];
	ld.global.f32 	%f8, [%rd13+-6000];
	fma.rn.f32 	%f9, %f7, %f8, %f6;
	ld.global.f32 	%f10, [%rd17+-8];
	ld.global.f32 	%f11, [%rd13+-4000];
	fma.rn.f32 	%f12, %f10, %f11, %f9;
	ld.global.f32 	%f13, [%rd17+-4];
	ld.global.f32 	%f14, [%rd13+-2000];
	fma.rn.f32 	%f15, %f13, %f14, %f12;
	ld.global.f32 	%f16, [%rd17];
	ld.global.f32 	%f17, [%rd13];
	fma.rn.f32 	%f18, %f16, %f17, %f15;
	ld.global.f32 	%f19, [%rd17+4];
	ld.global.f32 	%f20, [%rd13+2000];
	fma.rn.f32 	%f21, %f19, %f20, %f18;
	ld.global.f32 	%f22, [%rd17+8];
	ld.global.f32 	%f23, [%rd13+4000];
	fma.rn.f32 	%f24, %f22, %f23, %f21;
	ld.global.f32 	%f25, [%rd17+12];
	ld.global.f32 	%f26, [%rd13+6000];
	fma.rn.f32 	%f27, %f25, %f26, %f24;
	add.s32 	%r17, %r17, 8;
	add.s64 	%rd17, %rd17, 32;
	add.s32 	%r16, %r16, 4000;
	setp.ne.s32 	%p4, %r17, 1000;
	@%p4 bra 	$L__BB0_2;
	mad.lo.s32 	%r15, %r1, 1000, %r2;
	cvta.to.global.u64 	%rd14, %rd7;
	mul.wide.s32 	%rd15, %r15, 4;
	add.s64 	%rd16, %rd14, %rd15;
	st.global.f32 	[%rd16], %f27;
$L__BB0_4:
	ret;

}
	// .globl	_Z15MatrixMulKernelPfS_S_i
.visible .entry _Z15MatrixMulKernelPfS_S_i(
	.param .u64 .ptr .align 1 _Z15MatrixMulKernelPfS_S_i_param_0,
	.param .u64 .ptr .align 1 _Z15MatrixMulKernelPfS_S_i_param_1,
	.param .u64 .ptr .align 1 _Z15MatrixMulKernelPfS_S_i_param_2,
	.param .u32 _Z15MatrixMulKernelPfS_S_i_param_3
)
{
	.reg .pred 	%p<3>;
	.reg .b32 	%r<37>;
	.reg .b32 	%f<105>;
	.reg .b64 	%rd<13>;
	// demoted variable
	.shared .align 4 .b8 _ZZ15MatrixMulKernelPfS_S_iE3Mds[4096];
	// demoted variable
	.shared .align 4 .b8 _ZZ15MatrixMulKernelPfS_S_iE3Nds[4096];
	ld.param.u64 	%rd3, [_Z15MatrixMulKernelPfS_S_i_param_0];
	ld.param.u64 	%rd4, [_Z15MatrixMulKernelPfS_S_i_param_1];
	ld.param.u64 	%rd5, [_Z15MatrixMulKernelPfS_S_i_param_2];
	ld.param.u32 	%r19, [_Z15MatrixMulKernelPfS_S_i_param_3];
	mov.u32 	%r20, %ctaid.x;
	mov.u32 	%r21, %ctaid.y;
	mov.u32 	%r1, %tid.x;
	mov.u32 	%r2, %tid.y;
	shl.b32 	%r22, %r21, 5;
	add.s32 	%r3, %r22, %r2;
	shl.b32 	%r4, %r20, 5;
	setp.lt.s32 	%p1, %r19, 32;
	mov.f32 	%f104, 0f00000000;
	@%p1 bra 	$L__BB1_3;
	shl.b32 	%r23, %r2, 7;
	mov.u32 	%r24, _ZZ15MatrixMulKernelPfS_S_iE3Mds;
	add.s32 	%r5, %r24, %r23;
	shl.b32 	%r25, %r1, 2;
	add.s32 	%r6, %r5, %r25;
	mov.u32 	%r26, _ZZ15MatrixMulKernelPfS_S_iE3Nds;
	add.s32 	%r8, %r26, %r25;
	add.s32 	%r7, %r8, %r23;
	shr.s32 	%r27, %r19, 31;
	shr.u32 	%r28, %r27, 27;
	add.s32 	%r29, %r19, %r28;
	shr.s32 	%r30, %r29, 5;
	neg.s32 	%r36, %r30;
	mad.lo.s32 	%r35, %r19, %r3, %r1;
	mad.lo.s32 	%r31, %r2, %r19, %r1;
	add.s32 	%r34, %r31, %r4;
	shl.b32 	%r12, %r19, 5;
	cvta.to.global.u64 	%rd1, %rd3;
	cvta.to.global.u64 	%rd2, %rd4;
	mov.f32 	%f104, 0f00000000;
$L__BB1_2:
	mul.wide.s32 	%rd6, %r35, 4;
	add.s64 	%rd7, %rd1, %rd6;
	ld.global.f32 	%f6, [%rd7];
	st.shared.f32 	[%r6], %f6;
	mul.wide.u32 	%rd8, %r34, 4;
	add.s64 	%rd9, %rd2, %rd8;
	ld.global.f32 	%f7, [%rd9];
	st.shared.f32 	[%r7], %f7;
	bar.sync 	0;
	ld.shared.f32 	%f8, [%r5];
	ld.shared.f32 	%f9, [%r8];
	fma.rn.f32 	%f10, %f8, %f9, %f104;
	ld.shared.f32 	%f11, [%r5+4];
	ld.shared.f32 	%f12, [%r8+128];
	fma.rn.f32 	%f13, %f11, %f12, %f10;
	ld.shared.f32 	%f14, [%r5+8];
	ld.shared.f32 	%f15, [%r8+256];
	fma.rn.f32 	%f16, %f14, %f15, %f13;
	ld.shared.f32 	%f17, [%r5+12];
	ld.shared.f32 	%f18, [%r8+384];
	fma.rn.f32 	%f19, %f17, %f18, %f16;
	ld.shared.f32 	%f20, [%r5+16];
	ld.shared.f32 	%f21, [%r8+512];
	fma.rn.f32 	%f22, %f20, %f21, %f19;
	ld.shared.f32 	%f23, [%r5+20];
	ld.shared.f32 	%f24, [%r8+640];
	fma.rn.f32 	%f25, %f23, %f24, %f22;
	ld.shared.f32 	%f26, [%r5+24];
	ld.shared.f32 	%f27, [%r8+768];
	fma.rn.f32 	%f28, %f26, %f27, %f25;
	ld.shared.f32 	%f29, [%r5+28];
	ld.shared.f32 	%f30, [%r8+896];
	fma.rn.f32 	%f31, %f29, %f30, %f28;
	ld.shared.f32 	%f32, [%r5+32];
	ld.shared.f32 	%f33, [%r8+1024];
	fma.rn.f32 	%f34, %f32, %f33, %f31;
	ld.shared.f32 	%f35, [%r5+36];
	ld.shared.f32 	%f36, [%r8+1152];
	fma.rn.f32 	%f37, %f35, %f36, %f34;
	ld.shared.f32 	%f38, [%r5+40];
	ld.shared.f32 	%f39, [%r8+1280];
	fma.rn.f32 	%f40, %f38, %f39, %f37;
	ld.shared.f32 	%f41, [%r5+44];
	ld.shared.f32 	%f42, [%r8+1408];
	fma.rn.f32 	%f43, %f41, %f42, %f40;
	ld.shared.f32 	%f44, [%r5+48];
	ld.shared.f32 	%f45, [%r8+1536];
	fma.rn.f32 	%f46, %f44, %f45, %f43;
	ld.shared.f32 	%f47, [%r5+52];
	ld.shared.f32 	%f48, [%r8+1664];
	fma.rn.f32 	%f49, %f47, %f48, %f46;
	ld.shared.f32 	%f50, [%r5+56];
	ld.shared.f32 	%f51, [%r8+1792];
	fma.rn.f32 	%f52, %f50, %f51, %f49;
	ld.shared.f32 	%f53, [%r5+60];
	ld.shared.f32 	%f54, [%r8+1920];
	fma.rn.f32 	%f55, %f53, %f54, %f52;
	ld.shared.f32 	%f56, [%r5+64];
	ld.shared.f32 	%f57, [%r8+2048];
	fma.rn.f32 	%f58, %f56, %f57, %f55;
	ld.shared.f32 	%f59, [%r5+68];
	ld.shared.f32 	%f60, [%r8+2176];
	fma.rn.f32 	%f61, %f59, %f60, %f58;
	ld.shared.f32 	%f62, [%r5+72];
	ld.shared.f32 	%f63, [%r8+2304];
	fma.rn.f32 	%f64, %f62, %f63, %f61;
	ld.shared.f32 	%f65, [%r5+76];
	ld.shared.f32 	%f66, [%r8+2432];
	fma.rn.f32 	%f67, %f65, %f66, %f64;
	ld.shared.f32 	%f68, [%r5+80];
	ld.shared.f32 	%f69, [%r8+2560];
	fma.rn.f32 	%f70, %f68, %f69, %f67;
	ld.shared.f32 	%f71, [%r5+84];
	ld.shared.f32 	%f72, [%r8+2688];
	fma.rn.f32 	%f73, %f71, %f72, %f70;
	ld.shared.f32 	%f74, [%r5+88];
	ld.shared.f32 	%f75, [%r8+2816];
	fma.rn.f32 	%f76, %f74, %f75, %f73;
	ld.shared.f32 	%f77, [%r5+92];
	ld.shared.f32 	%f78, [%r8+2944];
	fma.rn.f32 	%f79, %f77, %f78, %f76;
	ld.shared.f32 	%f80, [%r5+96];
	ld.shared.f32 	%f81, [%r8+3072];
	fma.rn.f32 	%f82, %f80, %f81, %f79;
	ld.shared.f32 	%f83, [%r5+100];
	ld.shared.f32 	%f84, [%r8+3200];
	fma.rn.f32 	%f85, %f83, %f84, %f82;
	ld.shared.f32 	%f86, [%r5+104];
	ld.shared.f32 	%f87, [%r8+3328];
	fma.rn.f32 	%f88, %f86, %f87, %f85;
	ld.shared.f32 	%f89, [%r5+108];
	ld.shared.f32 	%f90, [%r8+3456];
	fma.rn.f32 	%f91, %f89, %f90, %f88;
	ld.shared.f32 	%f92, [%r5+112];
	ld.shared.f32 	%f93, [%r8+3584];
	fma.rn.f32 	%f94, %f92, %f93, %f91;
	ld.shared.f32 	%f95, [%r5+116];
	ld.shared.f32 	%f96, [%r8+3712];
	fma.rn.f32 	%f97, %f95, %f96, %f94;
	ld.shared.f32 	%f98, [%r5+120];
	ld.shared.f32 	%f99, [%r8+3840];
	fma.rn.f32 	%f100, %f98, %f99, %f97;
	ld.shared.f32 	%f101, [%r5+124];
	ld.shared.f32 	%f102, [%r8+3968];
	fma.rn.f32 	%f104, %f101, %f102, %f100;
	bar.sync 	0;
	add.s32 	%r36, %r36, 1;
	setp.ne.s32 	%p2, %r36, 0;
	add.s32 	%r35, %r35, 32;
	add.s32 	%r34, %r34, %r12;
	@%p2 bra 	$L__BB1_2;
$L__BB1_3:
	cvta.to.global.u64 	%rd10, %rd5;
	add.s32 	%r32, %r4, %r1;
	mad.lo.s32 	%r33, %r19, %r3, %r32;
	mul.wide.s32 	%rd11, %r33, 4;
	add.s64 	%rd12, %rd10, %rd11;
	st.global.f32 	[%rd12], %f104;
	ret;

}


// ===== COMPILED SASS (sm_100) =====

	.target	sm_100

	.elftype	@"ET_EXEC"


//--------------------- .note.nv.tkinfo           --------------------------
	.section	.note.nv.tkinfo,"",@"SHT_NOTE"
	.sectionflags	@"SHF_NOTE_NV_TKINFO"
	.tkinfo
        /*0018*/ 	.word	0x00000002
        /*0030*/ 	.string	""
        /*0030*/ 	.string	"ptxas"
        /*0030*/ 	.string	"Cuda compilation tools, release 13.0, V13.0.88"
        /*0030*/ 	.string	"Build cuda_13.0.r13.0/compiler.36424714_0"
        /*0030*/ 	.string	"-arch sm_100 -m 64 "



//--------------------- .note.nv.cuinfo           --------------------------
	.section	.note.nv.cuinfo,"",@"SHT_NOTE"
	.sectionflags	@"SHF_NOTE_NV_CUINFO"
        /*0018*/ 	.short	0x0002
        /*001a*/ 	.short	0x0064
        /*001c*/ 	.short	0x0082
	.zero		2


//--------------------- .nv.info                  --------------------------
	.section	.nv.info,"",@"SHT_CUDA_INFO"
	.align	4


	//----- nvinfo : EIATTR_REGCOUNT
	.align		4
        /*0000*/ 	.byte	0x04, 0x2f
        /*0002*/ 	.short	(.L_1 - .L_0)
	.align		4
.L_0:
        /*0004*/ 	.word	index@(_Z15nonSharedKernelPfS_S_)
        /*0008*/ 	.word	0x00000020


	//----- nvinfo : EIATTR_FRAME_SIZE
	.align		4
.L_1:
        /*000c*/ 	.byte	0x04, 0x11
        /*000e*/ 	.short	(.L_3 - .L_2)
	.align		4
.L_2:
        /*0010*/ 	.word	index@(_Z15nonSharedKernelPfS_S_)
        /*0014*/ 	.word	0x00000000


	//----- nvinfo : EIATTR_REGCOUNT
	.align		4
.L_3:
        /*0018*/ 	.byte	0x04, 0x2f
        /*001a*/ 	.short	(.L_5 - .L_4)
	.align		4
.L_4:
        /*001c*/ 	.word	index@(_Z15MatrixMulKernelPfS_S_i)
        /*0020*/ 	.word	0x00000020


	//----- nvinfo : EIATTR_FRAME_SIZE
	.align		4
.L_5:
        /*0024*/ 	.byte	0x04, 0x11
        /*0026*/ 	.short	(.L_7 - .L_6)
	.align		4
.L_6:
        /*0028*/ 	.word	index@(_Z15MatrixMulKernelPfS_S_i)
        /*002c*/ 	.word	0x00000000


	//----- nvinfo : EIATTR_MIN_STACK_SIZE
	.align		4
.L_7:
        /*0030*/ 	.byte	0x04, 0x12
        /*0032*/ 	.short	(.L_9 - .L_8)
	.align		4
.L_8:
        /*0034*/ 	.word	index@(_Z15MatrixMulKernelPfS_S_i)
        /*0038*/ 	.word	0x00000000


	//----- nvinfo : EIATTR_MIN_STACK_SIZE
	.align		4
.L_9:
        /*003c*/ 	.byte	0x04, 0x12
        /*003e*/ 	.short	(.L_11 - .L_10)
	.align		4
.L_10:
        /*0040*/ 	.word	index@(_Z15nonSharedKernelPfS_S_)
        /*0044*/ 	.word	0x00000000
.L_11:


//--------------------- .nv.compat                --------------------------
	.section	.nv.compat,"",@"SHT_CUDA_COMPAT_INFO"
	.align	4
        /*0000*/ 	.byte	0x02, 0x09, 0x00, 0x00, 0x02, 0x02, 0x01, 0x00, 0x02, 0x05, 0x05, 0x00, 0x03, 0x07, 0x01, 0x01
        /*0010*/ 	.byte	0x02, 0x03, 0x00, 0x00, 0x02, 0x06, 0x01, 0x00, 0x04, 0x0b, 0x08, 0x00, 0x09, 0x00, 0x00, 0x00
        /*0020*/ 	.byte	0x00, 0x00, 0x00, 0x00


//--------------------- .nv.info._Z15MatrixMulKernelPfS_S_i --------------------------
	.section	.nv.info._Z15MatrixMulKernelPfS_S_i,"",@"SHT_CUDA_INFO"
	.sectionflags	@""
	.align	4


	//----- nvinfo : EIATTR_CUDA_API_VERSION
	.align		4
        /*0000*/ 	.byte	0x04, 0x37
        /*0002*/ 	.short	(.L_13 - .L_12)
.L_12:
        /*0004*/ 	.word	0x00000082


	//----- nvinfo : EIATTR_KPARAM_INFO
	.align		4
.L_13:
        /*0008*/ 	.byte	0x04, 0x17
        /*000a*/ 	.short	(.L_15 - .L_14)
.L_14:
        /*000c*/ 	.word	0x00000000
        /*0010*/ 	.short	0x0003
        /*0012*/ 	.short	0x0018
        /*0014*/ 	.byte	0x00, 0xf0, 0x11, 0x00


	//----- nvinfo : EIATTR_KPARAM_INFO
	.align		4
.L_15:
        /*0018*/ 	.byte	0x04, 0x17
        /*001a*/ 	.short	(.L_17 - .L_16)
.L_16:
        /*001c*/ 	.word	0x00000000
        /*0020*/ 	.short	0x0002
        /*0022*/ 	.short	0x0010
        /*0024*/ 	.byte	0x00, 0xf5, 0x21, 0x00


	//----- nvinfo : EIATTR_KPARAM_INFO
	.align		4
.L_17:
        /*0028*/ 	.byte	0x04, 0x17
        /*002a*/ 	.short	(.L_19 - .L_18)
.L_18:
        /*002c*/ 	.word	0x00000000
        /*0030*/ 	.short	0x0001
        /*0032*/ 	.short	0x0008
        /*0034*/ 	.byte	0x00, 0xf5, 0x21, 0x00


	//----- nvinfo : EIATTR_KPARAM_INFO
	.align		4
.L_19:
        /*0038*/ 	.byte	0x04, 0x17
        /*003a*/ 	.short	(.L_21 - .L_20)
.L_20:
        /*003c*/ 	.word	0x00000000
        /*0040*/ 	.short	0x0000
        /*0042*/ 	.short	0x0000
        /*0044*/ 	.byte	0x00, 0xf5, 0x21, 0x00


	//----- nvinfo : EIATTR_SPARSE_MMA_MASK
	.align		4
.L_21:
        /*0048*/ 	.byte	0x03, 0x50
        /*004a*/ 	.short	0x0000


	//----- nvinfo : EIATTR_MAXREG_COUNT
	.align		4
        /*004c*/ 	.byte	0x03, 0x1b
        /*004e*/ 	.short	0x00ff


	//----- nvinfo : EIATTR_NUM_BARRIERS
	.align		4
        /*0050*/ 	.byte	0x02, 0x4c
        /*0052*/ 	.byte	0x01
	.zero		1


	//----- nvinfo : EIATTR_MERCURY_ISA_VERSION
	.align		4
        /*0054*/ 	.byte	0x03, 0x5f
        /*0056*/ 	.short	0x0101


	//----- nvinfo : EIATTR_VRC_CTA_INIT_COUNT
	.align		4
        /*0058*/ 	.byte	0x02, 0x4a
	.zero		1
	.zero		1


	//----- nvinfo : EIATTR_EXIT_INSTR_OFFSETS
	.align		4
        /*005c*/ 	.byte	0x04, 0x1c
        /*005e*/ 	.short	(.L_23 - .L_22)


	//   ....[0]....
.L_22:
        /*0060*/ 	.word	0x00000780


	//----- nvinfo : EIATTR_CBANK_PARAM_SIZE
	.align		4
.L_23:
        /*0064*/ 	.byte	0x03, 0x19
        /*0066*/ 	.short	0x001c


	//----- nvinfo : EIATTR_PARAM_CBANK
	.align		4
        /*0068*/ 	.byte	0x04, 0x0a
        /*006a*/ 	.short	(.L_25 - .L_24)
	.align		4
.L_24:
        /*006c*/ 	.word	index@(.nv.constant0._Z15MatrixMulKernelPfS_S_i)
        /*0070*/ 	.short	0x0380
        /*0072*/ 	.short	0x001c


	//----- nvinfo : EIATTR_SW_WAR
	.align		4
.L_25:
        /*0074*/ 	.byte	0x04, 0x36
        /*0076*/ 	.short	(.L_27 - .L_26)
.L_26:
        /*0078*/ 	.word	0x00000008
.L_27:


//--------------------- .nv.info._Z15nonSharedKernelPfS_S_ --------------------------
	.section	.nv.info._Z15nonSharedKernelPfS_S_,"",@"SHT_CUDA_INFO"
	.sectionflags	@""
	.align	4


	//----- nvinfo : EIATTR_CUDA_API_VERSION
	.align		4
        /*0000*/ 	.byte	0x04, 0x37
        /*0002*/ 	.short	(.L_29 - .L_28)
.L_28:
        /*0004*/ 	.word	0x00000082


	//----- nvinfo : EIATTR_KPARAM_INFO
	.align		4
.L_29:
        /*0008*/ 	.byte	0x04, 0x17
        /*000a*/ 	.short	(.L_31 - .L_30)
.L_30:
        /*000c*/ 	.word	0x00000000
        /*0010*/ 	.short	0x0002
        /*0012*/ 	.short	0x0010
        /*0014*/ 	.byte	0x00, 0xf5, 0x21, 0x00


	//----- nvinfo : EIATTR_KPARAM_INFO
	.align		4
.L_31:
        /*0018*/ 	.byte	0x04, 0x17
        /*001a*/ 	.short	(.L_33 - .L_32)
.L_32:
        /*001c*/ 	.word	0x00000000
        /*0020*/ 	.short	0x0001
        /*0022*/ 	.short	0x0008
        /*0024*/ 	.byte	0x00, 0xf5, 0x21, 0x00


	//----- nvinfo : EIATTR_KPARAM_INFO
	.align		4
.L_33:
        /*0028*/ 	.byte	0x04, 0x17
        /*002a*/ 	.short	(.L_35 - .L_34)
.L_34:
        /*002c*/ 	.word	0x00000000
        /*0030*/ 	.short	0x0000
        /*0032*/ 	.short	0x0000
        /*0034*/ 	.byte	0x00, 0xf5, 0x21, 0x00


	//----- nvinfo : EIATTR_SPARSE_MMA_MASK
	.align		4
.L_35:
        /*0038*/ 	.byte	0x03, 0x50
        /*003a*/ 	.short	0x0000


	//----- nvinfo : EIATTR_MAXREG_COUNT
	.align		4
        /*003c*/ 	.byte	0x03, 0x1b
        /*003e*/ 	.short	0x00ff


	//----- nvinfo : EIATTR_MERCURY_ISA_VERSION
	.align		4
        /*0040*/ 	.byte	0x03, 0x5f
        /*0042*/ 	.short	0x0101


	//----- nvinfo : EIATTR_VRC_CTA_INIT_COUNT
	.align		4
        /*0044*/ 	.byte	0x02, 0x4a
	.zero		1
	.zero		1


	//----- nvinfo : EIATTR_EXIT_INSTR_OFFSETS
	.align		4
        /*0048*/ 	.byte	0x04, 0x1c
        /*004a*/ 	.short	(.L_37 - .L_36)


	//   ....[0]....
.L_36:
        /*004c*/ 	.word	0x000000b0


	//   ....[1]....
        /*0050*/ 	.word	0x00000a60


	//----- nvinfo : EIATTR_CBANK_PARAM_SIZE
	.align		4
.L_37:
        /*0054*/ 	.byte	0x03, 0x19
        /*0056*/ 	.short	0x0018


	//----- nvinfo : EIATTR_PARAM_CBANK
	.align		4
        /*0058*/ 	.byte	0x04, 0x0a
        /*005a*/ 	.short	(.L_39 - .L_38)
	.align		4
.L_38:
        /*005c*/ 	.word	index@(.nv.constant0._Z15nonSharedKernelPfS_S_)
        /*0060*/ 	.short	0x0380
        /*0062*/ 	.short	0x0018


	//----- nvinfo : EIATTR_SW_WAR
	.align		4
.L_39:
        /*0064*/ 	.byte	0x04, 0x36
        /*0066*/ 	.short	(.L_41 - .L_40)
.L_40:
        /*0068*/ 	.word	0x00000008
.L_41:


//--------------------- .nv.callgraph             --------------------------
	.section	.nv.callgraph,"",@"SHT_CUDA_CALLGRAPH"
	.align	4
	.sectionentsize	8
	.align		4
        /*0000*/ 	.word	0x00000000
	.align		4
        /*0004*/ 	.word	0xffffffff
	.align		4
        /*0008*/ 	.word	0x00000000
	.align		4
        /*000c*/ 	.word	0xfffffffe
	.align		4
        /*0010*/ 	.word	0x00000000
	.align		4
        /*0014*/ 	.word	0xfffffffd
	.align		4
        /*0018*/ 	.word	0x00000000
	.align		4
        /*001c*/ 	.word	0xfffffffc


//--------------------- .text._Z15MatrixMulKernelPfS_S_i --------------------------
	.section	.text._Z15MatrixMulKernelPfS_S_i,"ax",@progbits
	.align	128
        .global         _Z15MatrixMulKernelPfS_S_i
        .type           _Z15MatrixMulKernelPfS_S_i,@function
        .size           _Z15MatrixMulKernelPfS_S_i,(.L_x_5 - _Z15MatrixMulKernelPfS_S_i)
        .other          _Z15MatrixMulKernelPfS_S_i,@"STO_CUDA_ENTRY STV_DEFAULT"
_Z15MatrixMulKernelPfS_S_i:
.text._Z15MatrixMulKernelPfS_S_i:
[----:B------:R-:W-:Y:S01]  /*0000*/  LDC R1, c[0x0][0x37c] ;  /* 0x0000df00ff017b82 */ /* 0x000fe20000000800 */
[----:B------:R-:W0:Y:S07]  /*0010*/  S2R R5, SR_CTAID.Y ;  /* 0x0000000000057919 */ /* 0x000e2e0000002600 */
[----:B------:R-:W1:Y:S01]  /*0020*/  LDC R0, c[0x0][0x398] ;  /* 0x0000e600ff007b82 */ /* 0x000e620000000800 */
[----:B------:R-:W2:Y:S01]  /*0030*/  LDCU.64 UR8, c[0x0][0x358] ;  /* 0x00006b00ff0877ac */ /* 0x000ea20008000a00 */
[----:B------:R-:W-:Y:S01]  /*0040*/  HFMA2 R11, -RZ, RZ, 0, 0 ;  /* 0x00000000ff0b7431 */ /* 0x000fe200000001ff */
[----:B------:R-:W0:Y:S01]  /*0050*/  S2R R8, SR_TID.Y ;  /* 0x0000000000087919 */ /* 0x000e220000002200 */
[----:B------:R-:W3:Y:S04]  /*0060*/  S2R R7, SR_CTAID.X ;  /* 0x0000000000077919 */ /* 0x000ee80000002500 */
[----:B------:R-:W4:Y:S01]  /*0070*/  LDC.64 R22, c[0x0][0x390] ;  /* 0x0000e400ff167b82 */ /* 0x000f220000000a00 */
[----:B------:R-:W3:Y:S01]  /*0080*/  S2R R9, SR_TID.X ;  /* 0x0000000000097919 */ /* 0x000ee20000002100 */
[----:B-1----:R-:W-:-:S02]  /*0090*/  ISETP.GE.AND P0, PT, R0, 0x20, PT ;  /* 0x000000200000780c */ /* 0x002fc40003f06270 */
[----:B0-----:R-:W-:Y:S02]  /*00a0*/  LEA R5, R5, R8, 0x5 ;  /* 0x0000000805057211 */ /* 0x001fe400078e28ff */
[----:B---3--:R-:W-:-:S05]  /*00b0*/  LEA R2, R7, R9, 0x5 ;  /* 0x0000000907027211 */ /* 0x008fca00078e28ff */
[----:B------:R-:W-:-:S04]  /*00c0*/  IMAD R3, R5, R0, R2 ;  /* 0x0000000005037224 */ /* 0x000fc800078e0202 */
[----:B----4-:R-:W-:Y:S01]  /*00d0*/  IMAD.WIDE R22, R3, 0x4, R22 ;  /* 0x0000000403167825 */ /* 0x010fe200078e0216 */
[----:B--2---:R-:W-:Y:S06]  /*00e0*/  @!P0 BRA `(.L_x_0) ;  /* 0x0000000400a08947 */ /* 0x004fec0003800000 */
[----:B------:R-:W0:Y:S01]  /*00f0*/  S2UR UR6, SR_CgaCtaId ;  /* 0x00000000000679c3 */ /* 0x000e220000008800 */
[----:B------:R-:W-:Y:S01]  /*0100*/  UMOV UR4, 0x400 ;  /* 0x0000040000047882 */ /* 0x000fe20000000000 */
[----:B------:R-:W-:Y:S01]  /*0110*/  SHF.R.S32.HI R3, RZ, 0x1f, R0 ;  /* 0x0000001fff037819 */ /* 0x000fe20000011400 */
[----:B------:R-:W-:Y:S01]  /*0120*/  UIADD3 UR5, UPT, UPT, UR4, 0x1000, URZ ;  /* 0x0000100004057890 */ /* 0x000fe2000fffe0ff */
[-CC-:B------:R-:W-:Y:S01]  /*0130*/  IMAD R2, R8, R0.reuse, R9.reuse ;  /* 0x0000000008027224 */ /* 0x180fe200078e0209 */
[----:B------:R-:W-:Y:S02]  /*0140*/  MOV R11, RZ ;  /* 0x000000ff000b7202 */ /* 0x000fe40000000f00 */
[----:B------:R-:W-:Y:S01]  /*0150*/  LEA.HI R4, R3, R0, RZ, 0x5 ;  /* 0x0000000003047211 */ /* 0x000fe200078f28ff */
[----:B------:R-:W1:Y:S01]  /*0160*/  LDC.64 R20, c[0x0][0x380] ;  /* 0x0000e000ff147b82 */ /* 0x000e620000000a00 */
[----:B------:R-:W-:Y:S01]  /*0170*/  LEA R3, R7, R2, 0x5 ;  /* 0x0000000207037211 */ /* 0x000fe200078e28ff */
[----:B------:R-:W-:Y:S01]  /*0180*/  IMAD R2, R5, R0, R9 ;  /* 0x0000000005027224 */ /* 0x000fe200078e0209 */
[----:B------:R-:W-:-:S04]  /*0190*/  SHF.R.S32.HI R4, RZ, 0x5, R4 ;  /* 0x00000005ff047819 */ /* 0x000fc80000011404 */
[----:B------:R-:W-:Y:S01]  /*01a0*/  IADD3 R4, PT, PT, -R4, RZ, RZ ;  /* 0x000000ff04047210 */ /* 0x000fe20007ffe1ff */
[----:B------:R-:W2:Y:S01]  /*01b0*/  LDC.64 R18, c[0x0][0x388] ;  /* 0x0000e200ff127b82 */ /* 0x000ea20000000a00 */
[----:B0-----:R-:W-:Y:S02]  /*01c0*/  ULEA UR4, UR6, UR4, 0x18 ;  /* 0x0000000406047291 */ /* 0x001fe4000f8ec0ff */
[----:B------:R-:W-:-:S04]  /*01d0*/  ULEA UR5, UR6, UR5, 0x18 ;  /* 0x0000000506057291 */ /* 0x000fc8000f8ec0ff */
[C---:B------:R-:W-:Y:S02]  /*01e0*/  LEA R16, R8.reuse, UR4, 0x7 ;  /* 0x0000000408107c11 */ /* 0x040fe4000f8e38ff */
[C---:B------:R-:W-:Y:S02]  /*01f0*/  LEA R6, R9.reuse, UR5, 0x2 ;  /* 0x0000000509067c11 */ /* 0x040fe4000f8e10ff */
[----:B------:R-:W-:Y:S02]  /*0200*/  LEA R7, R9, R16, 0x2 ;  /* 0x0000001009077211 */ /* 0x000fe400078e10ff */
[----:B------:R-:W-:-:S07]  /*0210*/  LEA R5, R8, R6, 0x7 ;  /* 0x0000000608057211 */ /* 0x000fce00078e38ff */
.L_x_1:
[----:B-1----:R-:W-:-:S04]  /*0220*/  IMAD.WIDE R24, R2, 0x4, R20 ;  /* 0x0000000402187825 */ /* 0x002fc800078e0214 */
[----:B--2---:R-:W-:Y:S02]  /*0230*/  IMAD.WIDE.U32 R8, R3, 0x4, R18 ;  /* 0x0000000403087825 */ /* 0x004fe400078e0012 */
[----:B------:R-:W2:Y:S04]  /*0240*/  LDG.E R24, desc[UR8][R24.64] ;  /* 0x0000000818187981 */ /* 0x000ea8000c1e1900 */
[----:B------:R-:W3:Y:S01]  /*0250*/  LDG.E R26, desc[UR8][R8.64] ;  /* 0x00000008081a7981 */ /* 0x000ee2000c1e1900 */
[----:B------:R-:W-:Y:S02]  /*0260*/  IADD3 R4, PT, PT, R4, 0x1, RZ ;  /* 0x0000000104047810 */ /* 0x000fe40007ffe0ff */
[----:B------:R-:W-:Y:S02]  /*0270*/  IADD3 R2, PT, PT, R2, 0x20, RZ ;  /* 0x0000002002027810 */ /* 0x000fe40007ffe0ff */
[----:B------:R-:W-:-:S02]  /*0280*/  ISETP.NE.AND P0, PT, R4, RZ, PT ;  /* 0x000000ff0400720c */ /* 0x000fc40003f05270 */
[----:B------:R-:W-:Y:S01]  /*0290*/  LEA R3, R0, R3, 0x5 ;  /* 0x0000000300037211 */ /* 0x000fe200078e28ff */
[----:B--2---:R-:W-:Y:S04]  /*02a0*/  STS [R7], R24 ;  /* 0x0000001807007388 */ /* 0x004fe80000000800 */
[----:B---3--:R-:W-:Y:S01]  /*02b0*/  STS [R5], R26 ;  /* 0x0000001a05007388 */ /* 0x008fe20000000800 */
[----:B------:R-:W-:Y:S06]  /*02c0*/  BAR.SYNC.DEFER_BLOCKING 0x0 ;  /* 0x0000000000007b1d */ /* 0x000fec0000010000 */
[----:B------:R-:W-:Y:S04]  /*02d0*/  LDS R10, [R6] ;  /* 0x00000000060a7984 */ /* 0x000fe80000000800 */
[----:B------:R-:W0:Y:S04]  /*02e0*/  LDS.128 R12, [R16] ;  /* 0x00000000100c7984 */ /* 0x000e280000000c00 */
[----:B------:R-:W1:Y:S04]  /*02f0*/  LDS R27, [R6+0x80] ;  /* 0x00008000061b7984 */ /* 0x000e680000000800 */
[----:B------:R-:W2:Y:S04]  /*0300*/  LDS R17, [R6+0x100] ;  /* 0x0001000006117984 */ /* 0x000ea80000000800 */
[----:B------:R-:W3:Y:S04]  /*0310*/  LDS R29, [R6+0x180] ;  /* 0x00018000061d7984 */ /* 0x000ee80000000800 */
[----:B------:R-:W-:Y:S01]  /*0320*/  LDS R25, [R6+0x380] ;  /* 0x0003800006197984 */ /* 0x000fe20000000800 */
[----:B0-----:R-:W-:-:S03]  /*0330*/  FFMA R10, R12, R10, R11 ;  /* 0x0000000a0c0a7223 */ /* 0x001fc6000000000b */
[----:B------:R-:W-:Y:S01]  /*0340*/  LDS R12, [R6+0x280] ;  /* 0x00028000060c7984 */ /* 0x000fe20000000800 */
[----:B-1----:R-:W-:-:S03]  /*0350*/  FFMA R28, R27, R13, R10 ;  /* 0x0000000d1b1c7223 */ /* 0x002fc6000000000a */
[----:B------:R-:W-:Y:S01]  /*0360*/  LDS R13, [R6+0x200] ;  /* 0x00020000060d7984 */ /* 0x000fe20000000800 */
[----:B--2---:R-:W-:-:S03]  /*0370*/  FFMA R14, R17, R14, R28 ;  /* 0x0000000e110e7223 */ /* 0x004fc6000000001c */
[----:B------:R-:W0:Y:S01]  /*0380*/  LDS.128 R8, [R16+0x10] ;  /* 0x0000100010087984 */ /* 0x000e220000000c00 */
[----:B---3--:R-:W-:-:S03]  /*0390*/  FFMA R15, R29, R15, R14 ;  /* 0x0000000f1d0f7223 */ /* 0x008fc6000000000e */
[----:B------:R-:W1:Y:S01]  /*03a0*/  LDS R17, [R6+0x300] ;  /* 0x0003000006117984 */ /* 0x000e620000000800 */
[----:B0-----:R-:W-:-:S03]  /*03b0*/  FFMA R13, R8, R13, R15 ;  /* 0x0000000d080d7223 */ /* 0x001fc6000000000f */
[----:B------:R-:W-:Y:S01]  /*03c0*/  LDS R8, [R6+0x480] ;  /* 0x0004800006087984 */ /* 0x000fe20000000800 */
[----:B------:R-:W-:-:S03]  /*03d0*/  FFMA R24, R12, R9, R13 ;  /* 0x000000090c187223 */ /* 0x000fc6000000000d */
[----:B------:R-:W-:Y:S01]  /*03e0*/  LDS R9, [R6+0x400] ;  /* 0x0004000006097984 */ /* 0x000fe20000000800 */
[----:B-1----:R-:W-:-:S03]  /*03f0*/  FFMA R10, R17, R10, R24 ;  /* 0x0000000a110a7223 */ /* 0x002fc60000000018 */
[----:B------:R-:W0:Y:S01]  /*0400*/  LDS.128 R12, [R16+0x20] ;  /* 0x00002000100c7984 */ /* 0x000e220000000c00 */
[----:B------:R-:W-:-:S03]  /*0410*/  FFMA R11, R25, R11, R10 ;  /* 0x0000000b190b7223 */ /* 0x000fc6000000000a */
[----:B------:R-:W1:Y:S04]  /*0420*/  LDS R17, [R6+0x500] ;  /* 0x0005000006117984 */ /* 0x000e680000000800 */
[----:B------:R-:W2:Y:S01]  /*0430*/  LDS R25, [R6+0x580] ;  /* 0x0005800006197984 */ /* 0x000ea20000000800 */
[----:B0-----:R-:W-:-:S03]  /*0440*/  FFMA R9, R12, R9, R11 ;  /* 0x000000090c097223 */ /* 0x001fc6000000000b */
[----:B------:R-:W-:Y:S01]  /*0450*/  LDS R12, [R6+0x680] ;  /* 0x00068000060c7984 */ /* 0x000fe20000000800 */
[----:B------:R-:W-:-:S03]  /*0460*/  FFMA R24, R8, R13, R9 ;  /* 0x0000000d08187223 */ /* 0x000fc60000000009 */
[----:B------:R-:W-:Y:S01]  /*0470*/  LDS R13, [R6+0x600] ;  /* 0x00060000060d7984 */ /* 0x000fe20000000800 */
[----:B-1----:R-:W-:-:S03]  /*0480*/  FFMA R14, R17, R14, R24 ;  /* 0x0000000e110e7223 */ /* 0x002fc60000000018 */
[----:B------:R-:W0:Y:S01]  /*0490*/  LDS.128 R8, [R16+0x30] ;  /* 0x0000300010087984 */ /* 0x000e220000000c00 */
[----:B--2---:R-:W-:-:S03]  /*04a0*/  FFMA R15, R25, R15, R14 ;  /* 0x0000000f190f7223 */ /* 0x004fc6000000000e */
        /* <DEDUP_REMOVED lines=19> */
[----:B------:R-:W-:Y:S04]  /*05e0*/  LDS R24, [R6+0xc80] ;  /* 0x000c800006187984 */ /* 0x000fe80000000800 */
[----:B------:R-:W-:Y:S01]  /*05f0*/  LDS R17, [R6+0xd00] ;  /* 0x000d000006117984 */ /* 0x000fe20000000800 */
[----:B0-----:R-:W-:-:S03]  /*0600*/  FFMA R13, R8, R13, R15 ;  /* 0x0000000d080d7223 */ /* 0x001fc6000000000f */
[----:B------:R-:W0:Y:S01]  /*0610*/  LDS R8, [R6+0xb80] ;  /* 0x000b800006087984 */ /* 0x000e220000000800 */
[----:B------:R-:W-:-:S03]  /*0620*/  FFMA R26, R12, R9, R13 ;  /* 0x000000090c1a7223 */ /* 0x000fc6000000000d */
[----:B------:R-:W-:Y:S01]  /*0630*/  LDS R9, [R6+0xc00] ;  /* 0x000c000006097984 */ /* 0x000fe20000000800 */
[----:B-1----:R-:W-:-:S03]  /*0640*/  FFMA R25, R25, R10, R26 ;  /* 0x0000000a19197223 */ /* 0x002fc6000000001a */
[----:B------:R-:W1:Y:S01]  /*0650*/  LDS.128 R12, [R16+0x60] ;  /* 0x00006000100c7984 */ /* 0x000e620000000c00 */
[----:B0-----:R-:W-:-:S03]  /*0660*/  FFMA R11, R8, R11, R25 ;  /* 0x0000000b080b7223 */ /* 0x001fc60000000019 */
[----:B------:R-:W-:Y:S01]  /*0670*/  LDS R25, [R6+0xf80] ;  /* 0x000f800006197984 */ /* 0x000fe20000000800 */
[----:B-1----:R-:W-:-:S03]  /*0680*/  FFMA R9, R12, R9, R11 ;  /* 0x000000090c097223 */ /* 0x002fc6000000000b */
[----:B------:R-:W0:Y:S01]  /*0690*/  LDS R12, [R6+0xd80] ;  /* 0x000d8000060c7984 */ /* 0x000e220000000800 */
[----:B------:R-:W-:-:S03]  /*06a0*/  FFMA R26, R24, R13, R9 ;  /* 0x0000000d181a7223 */ /* 0x000fc60000000009 */
[----:B------:R-:W-:Y:S01]  /*06b0*/  LDS R13, [R6+0xe00] ;  /* 0x000e0000060d7984 */ /* 0x000fe20000000800 */
[----:B------:R-:W-:-:S03]  /*06c0*/  FFMA R17, R17, R14, R26 ;  /* 0x0000000e11117223 */ /* 0x000fc6000000001a */
[----:B------:R-:W1:Y:S04]  /*06d0*/  LDS.128 R8, [R16+0x70] ;  /* 0x0000700010087984 */ /* 0x000e680000000c00 */
[----:B------:R-:W2:Y:S04]  /*06e0*/  LDS R24, [R6+0xe80] ;  /* 0x000e800006187984 */ /* 0x000ea80000000800 */
[----:B------:R-:W3:Y:S01]  /*06f0*/  LDS R14, [R6+0xf00] ;  /* 0x000f0000060e7984 */ /* 0x000ee20000000800 */
[----:B0-----:R-:W-:-:S04]  /*0700*/  FFMA R15, R12, R15, R17 ;  /* 0x0000000f0c0f7223 */ /* 0x001fc80000000011 */
[----:B-1----:R-:W-:-:S04]  /*0710*/  FFMA R13, R8, R13, R15 ;  /* 0x0000000d080d7223 */ /* 0x002fc8000000000f */
[----:B--2---:R-:W-:-:S04]  /*0720*/  FFMA R9, R24, R9, R13 ;  /* 0x0000000918097223 */ /* 0x004fc8000000000d */
[----:B---3--:R-:W-:-:S04]  /*0730*/  FFMA R10, R14, R10, R9 ;  /* 0x0000000a0e0a7223 */ /* 0x008fc80000000009 */
[----:B------:R-:W-:Y:S01]  /*0740*/  FFMA R11, R25, R11, R10 ;  /* 0x0000000b190b7223 */ /* 0x000fe2000000000a */
[----:B------:R-:W-:Y:S06]  /*0750*/  BAR.SYNC.DEFER_BLOCKING 0x0 ;  /* 0x0000000000007b1d */ /* 0x000fec0000010000 */
[----:B------:R-:W-:Y:S05]  /*0760*/  @P0 BRA `(.L_x_1) ;  /* 0xfffffff800ac0947 */ /* 0x000fea000383ffff */
.L_x_0:
[----:B------:R-:W-:Y:S01]  /*0770*/  STG.E desc[UR8][R22.64], R11 ;  /* 0x0000000b16007986 */ /* 0x000fe2000c101908 */
[----:B------:R-:W-:Y:S05]  /*0780*/  EXIT ;  /* 0x000000000000794d */ /* 0x000fea0003800000 */
.L_x_2:
[----:B------:R-:W-:-:S00]  /*0790*/  BRA `(.L_x_2) ;  /* 0xfffffffc00fc7947 */ /* 0x000fc0000383ffff */
[----:B------:R-:W-:-:S00]  /*07a0*/  NOP ;  /* 0x0000000000007918 */ /* 0x000fc00000000000 */
        /* <DEDUP_REMOVED lines=13> */
.L_x_5:


//--------------------- .text._Z15nonSharedKernelPfS_S_ --------------------------
	.section	.text._Z15nonSharedKernelPfS_S_,"ax",@progbits
	.align	128
        .global         _Z15nonSharedKernelPfS_S_
        .type           _Z15nonSharedKernelPfS_S_,@function
        .size           _Z15nonSharedKernelPfS_S_,(.L_x_6 - _Z15nonSharedKernelPfS_S_)
        .other          _Z15nonSharedKernelPfS_S_,@"STO_CUDA_ENTRY STV_DEFAULT"
_Z15nonSharedKernelPfS_S_:
.text._Z15nonSharedKernelPfS_S_:
[----:B------:R-:W-:Y:S01]  /*0000*/  LDC R1, c[0x0][0x37c] ;  /* 0x0000df00ff017b82 */ /* 0x000fe20000000800 */
[----:B------:R-:W0:Y:S07]  /*0010*/  S2R R3, SR_TID.X ;  /* 0x0000000000037919 */ /* 0x000e2e0000002100 */
[----:B------:R-:W1:Y:S01]  /*0020*/  LDC R11, c[0x0][0x364] ;  /* 0x0000d900ff0b7b82 */ /* 0x000e620000000800 */
[----:B------:R-:W1:Y:S07]  /*0030*/  S2R R2, SR_TID.Y ;  /* 0x0000000000027919 */ /* 0x000e6e0000002200 */
[----:B------:R-:W0:Y:S08]  /*0040*/  S2UR UR5, SR_CTAID.X ;  /* 0x00000000000579c3 */ /* 0x000e300000002500 */
[----:B------:R-:W0:Y:S08]  /*0050*/  LDC R0, c[0x0][0x360] ;  /* 0x0000d800ff007b82 */ /* 0x000e300000000800 */
[----:B------:R-:W1:Y:S01]  /*0060*/  S2UR UR4, SR_CTAID.Y ;  /* 0x00000000000479c3 */ /* 0x000e620000002600 */
[----:B0-----:R-:W-:-:S05]  /*0070*/  IMAD R0, R0, UR5, R3 ;  /* 0x0000000500007c24 */ /* 0x001fca000f8e0203 */
[----:B------:R-:W-:Y:S01]  /*0080*/  ISETP.GT.AND P0, PT, R0, 0x1f3, PT ;  /* 0x000001f30000780c */ /* 0x000fe20003f04270 */
[----:B-1----:R-:W-:-:S05]  /*0090*/  IMAD R11, R11, UR4, R2 ;  /* 0x000000040b0b7c24 */ /* 0x002fca000f8e0202 */
[----:B------:R-:W-:-:S13]  /*00a0*/  ISETP.GT.U32.OR P0, PT, R11, 0x12b, P0 ;  /* 0x0000012b0b00780c */ /* 0x000fda0000704470 */
[----:B------:R-:W-:Y:S05]  /*00b0*/  @P0 EXIT ;  /* 0x000000000000094d */ /* 0x000fea0003800000 */
[----:B------:R-:W0:Y:S01]  /*00c0*/  LDC.64 R2, c[0x0][0x380] ;  /* 0x0000e000ff027b82 */ /* 0x000e220000000a00 */
[----:B------:R-:W1:Y:S01]  /*00d0*/  LDCU.64 UR4, c[0x0][0x388] ;  /* 0x00007100ff0477ac */ /* 0x000e620008000a00 */
[----:B------:R-:W-:Y:S02]  /*00e0*/  IMAD R5, R11, 0x12c, RZ ;  /* 0x0000012c0b057824 */ /* 0x000fe400078e02ff */
[----:B------:R-:W-:Y:S01]  /*00f0*/  HFMA2 R24, -RZ, RZ, 0, 0 ;  /* 0x00000000ff187431 */ /* 0x000fe200000001ff */
[----:B------:R-:W-:Y:S01]  /*0100*/  MOV R13, R0 ;  /* 0x00000000000d7202 */ /* 0x000fe20000000f00 */
[----:B------:R-:W2:Y:S01]  /*0110*/  LDCU.64 UR6, c[0x0][0x358] ;  /* 0x00006b00ff0677ac */ /* 0x000ea20008000a00 */
[----:B-1----:R-:W-:-:S04]  /*0120*/  UIADD3 UR4, UP0, UPT, UR4, 0x1f40, URZ ;  /* 0x00001f4004047890 */ /* 0x002fc8000ff1e0ff */
[----:B------:R-:W-:Y:S01]  /*0130*/  UIADD3.X UR5, UPT, UPT, URZ, UR5, URZ, UP0, !UPT ;  /* 0x00000005ff057290 */ /* 0x000fe200087fe4ff */
[----:B0-----:R-:W-:Y:S01]  /*0140*/  IMAD.WIDE.U32 R2, R5, 0x4, R2 ;  /* 0x0000000405027825 */ /* 0x001fe200078e0002 */
[----:B------:R-:W-:Y:S01]  /*0150*/  MOV R4, UR4 ;  /* 0x0000000400047c02 */ /* 0x000fe20008000f00 */
[----:B------:R-:W-:Y:S01]  /*0160*/  UMOV UR4, URZ ;  /* 0x000000ff00047c82 */ /* 0x000fe20008000000 */
[----:B------:R-:W-:Y:S02]  /*0170*/  IADD3 R6, P0, PT, R2, 0x10, RZ ;  /* 0x0000001002067810 */ /* 0x000fe40007f1e0ff */
[----:B------:R-:W-:Y:S02]  /*0180*/  MOV R5, UR5 ;  /* 0x0000000500057c02 */ /* 0x000fe40008000f00 */
[----:B--2---:R-:W-:-:S09]  /*0190*/  IADD3.X R3, PT, PT, RZ, R3, RZ, P0, !PT ;  /* 0x00000003ff037210 */ /* 0x004fd200007fe4ff */
.L_x_3:
[----:B------:R-:W-:Y:S01]  /*01a0*/  IMAD.WIDE R18, R13, 0x4, R4 ;  /* 0x000000040d127825 */ /* 0x000fe200078e0204 */
[----:B------:R-:W-:-:S04]  /*01b0*/  MOV R2, R6 ;  /* 0x0000000600027202 */ /* 0x000fc80000000f00 */
[----:B------:R-:W2:Y:S04]  /*01c0*/  LDG.E R14, desc[UR6][R18.64+-0x1f40] ;  /* 0xffe0c006120e7981 */ /* 0x000ea8000c1e1900 */
[----:B------:R-:W2:Y:S04]  /*01d0*/  LDG.E R15, desc[UR6][R2.64+-0x10] ;  /* 0xfffff006020f7981 */ /* 0x000ea8000c1e1900 */
[----:B------:R-:W3:Y:S04]  /*01e0*/  LDG.E R7, desc[UR6][R2.64+-0xc] ;  /* 0xfffff40602077981 */ /* 0x000ee8000c1e1900 */
[----:B------:R-:W3:Y:S04]  /*01f0*/  LDG.E R6, desc[UR6][R18.64+-0x1770] ;  /* 0xffe8900612067981 */ /* 0x000ee8000c1e1900 */
[----:B------:R-:W4:Y:S04]  /*0200*/  LDG.E R8, desc[UR6][R2.64+-0x8] ;  /* 0xfffff80602087981 */ /* 0x000f28000c1e1900 */
[----:B------:R-:W4:Y:S04]  /*0210*/  LDG.E R9, desc[UR6][R18.64+-0xfa0] ;  /* 0xfff0600612097981 */ /* 0x000f28000c1e1900 */
[----:B------:R-:W5:Y:S04]  /*0220*/  LDG.E R20, desc[UR6][R2.64+-0x4] ;  /* 0xfffffc0602147981 */ /* 0x000f68000c1e1900 */
[----:B------:R-:W5:Y:S04]  /*0230*/  LDG.E R25, desc[UR6][R18.64+-0x7d0] ;  /* 0xfff8300612197981 */ /* 0x000f68000c1e1900 */
[----:B------:R-:W5:Y:S04]  /*0240*/  LDG.E R16, desc[UR6][R2.64] ;  /* 0x0000000602107981 */ /* 0x000f68000c1e1900 */
[----:B------:R-:W5:Y:S04]  /*0250*/  LDG.E R23, desc[UR6][R18.64] ;  /* 0x0000000612177981 */ /* 0x000f68000c1e1900 */
[----:B------:R-:W5:Y:S04]  /*0260*/  LDG.E R12, desc[UR6][R2.64+0x4] ;  /* 0x00000406020c7981 */ /* 0x000f68000c1e1900 */
[----:B------:R-:W5:Y:S04]  /*0270*/  LDG.E R21, desc[UR6][R18.64+0x7d0] ;  /* 0x0007d00612157981 */ /* 0x000f68000c1e1900 */
[----:B------:R-:W5:Y:S04]  /*0280*/  LDG.E R10, desc[UR6][R2.64+0x8] ;  /* 0x00000806020a7981 */ /* 0x000f68000c1e1900 */
[----:B------:R-:W5:Y:S01]  /*0290*/  LDG.E R17, desc[UR6][R18.64+0xfa0] ;  /* 0x000fa00612117981 */ /* 0x000f62000c1e1900 */
[----:B------:R-:W-:-:S03]  /*02a0*/  IADD3 R29, PT, PT, R13, 0xfa0, RZ ;  /* 0x00000fa00d1d7810 */ /* 0x000fc60007ffe0ff */
[----:B------:R-:W5:Y:S04]  /*02b0*/  LDG.E R22, desc[UR6][R18.64+0x1770] ;  /* 0x0017700612167981 */ /* 0x000f68000c1e1900 */
[----:B------:R-:W5:Y:S04]  /*02c0*/  LDG.E R27, desc[UR6][R2.64+0xc] ;  /* 0x00000c06021b7981 */ /* 0x000f68000c1e1900 */
[----:B------:R-:W5:Y:S01]  /*02d0*/  LDG.E R18, desc[UR6][R2.64+0x1c] ;  /* 0x00001c0602127981 */ /* 0x000f62000c1e1900 */
[----:B--2---:R-:W-:Y:S01]  /*02e0*/  FFMA R24, R15, R14, R24 ;  /* 0x0000000e0f187223 */ /* 0x004fe20000000018 */
[----:B------:R-:W-:-:S05]  /*02f0*/  IMAD.WIDE R14, R29, 0x4, R4 ;  /* 0x000000041d0e7825 */ /* 0x000fca00078e0204 */
[----:B------:R-:W2:Y:S01]  /*0300*/  LDG.E R19, desc[UR6][R14.64+0x7d0] ;  /* 0x0007d0060e137981 */ /* 0x000ea2000c1e1900 */
[----:B---3--:R-:W-:-:S03]  /*0310*/  FFMA R29, R7, R6, R24 ;  /* 0x00000006071d7223 */ /* 0x008fc60000000018 */
[----:B------:R-:W3:Y:S04]  /*0320*/  LDG.E R6, desc[UR6][R2.64+0x10] ;  /* 0x0000100602067981 */ /* 0x000ee8000c1e1900 */
[----:B------:R-:W3:Y:S01]  /*0330*/  LDG.E R7, desc[UR6][R14.64+-0x1f40] ;  /* 0xffe0c0060e077981 */ /* 0x000ee2000c1e1900 */
[----:B----4-:R-:W-:-:S03]  /*0340*/  FFMA R29, R8, R9, R29 ;  /* 0x00000009081d7223 */ /* 0x010fc6000000001d */
[----:B------:R-:W4:Y:S04]  /*0350*/  LDG.E R8, desc[UR6][R2.64+0x14] ;  /* 0x0000140602087981 */ /* 0x000f28000c1e1900 */
[----:B------:R-:W4:Y:S01]  /*0360*/  LDG.E R9, desc[UR6][R14.64+-0x1770] ;  /* 0xffe890060e097981 */ /* 0x000f22000c1e1900 */
[----:B-----5:R-:W-:-:S03]  /*0370*/  FFMA R29, R20, R25, R29 ;  /* 0x00000019141d7223 */ /* 0x020fc6000000001d */
[----:B------:R-:W5:Y:S04]  /*0380*/  LDG.E R20, desc[UR6][R2.64+0x18] ;  /* 0x0000180602147981 */ /* 0x000f68000c1e1900 */
[----:B------:R-:W5:Y:S01]  /*0390*/  LDG.E R25, desc[UR6][R14.64+-0xfa0] ;  /* 0xfff060060e197981 */ /* 0x000f62000c1e1900 */
[----:B------:R-:W-:-:S03]  /*03a0*/  FFMA R29, R16, R23, R29 ;  /* 0x00000017101d7223 */ /* 0x000fc6000000001d */
[----:B------:R-:W2:Y:S04]  /*03b0*/  LDG.E R23, desc[UR6][R14.64+-0x7d0] ;  /* 0xfff830060e177981 */ /* 0x000ea8000c1e1900 */
[----:B------:R-:W2:Y:S01]  /*03c0*/  LDG.E R16, desc[UR6][R2.64+0x20] ;  /* 0x0000200602107981 */ /* 0x000ea2000c1e1900 */
[----:B------:R-:W-:-:S03]  /*03d0*/  FFMA R29, R12, R21, R29 ;  /* 0x000000150c1d7223 */ /* 0x000fc6000000001d */
[----:B------:R-:W2:Y:S04]  /*03e0*/  LDG.E R21, desc[UR6][R14.64] ;  /* 0x000000060e157981 */ /* 0x000ea8000c1e1900 */
[----:B------:R-:W2:Y:S01]  /*03f0*/  LDG.E R12, desc[UR6][R2.64+0x24] ;  /* 0x00002406020c7981 */ /* 0x000ea2000c1e1900 */
[----:B------:R-:W-:-:S03]  /*0400*/  FFMA R24, R10, R17, R29 ;  /* 0x000000110a187223 */ /* 0x000fc6000000001d */
[----:B------:R-:W2:Y:S04]  /*0410*/  LDG.E R10, desc[UR6][R2.64+0x28] ;  /* 0x00002806020a7981 */ /* 0x000ea8000c1e1900 */
[----:B------:R-:W2:Y:S01]  /*0420*/  LDG.E R17, desc[UR6][R14.64+0xfa0] ;  /* 0x000fa0060e117981 */ /* 0x000ea2000c1e1900 */
[----:B------:R-:W-:Y:S01]  /*0430*/  FFMA R27, R27, R22, R24 ;  /* 0x000000161b1b7223 */ /* 0x000fe20000000018 */
[----:B------:R-:W-:Y:S02]  /*0440*/  IADD3 R24, PT, PT, R13, 0x1f40, RZ ;  /* 0x00001f400d187810 */ /* 0x000fe40007ffe0ff */
[----:B------:R-:W2:Y:S04]  /*0450*/  LDG.E R22, desc[UR6][R14.64+0x1770] ;  /* 0x001770060e167981 */ /* 0x000ea8000c1e1900 */
[----:B------:R-:W2:Y:S01]  /*0460*/  LDG.E R14, desc[UR6][R2.64+0x48] ;  /* 0x00004806020e7981 */ /* 0x000ea2000c1e1900 */
[----:B---3--:R-:W-:Y:S01]  /*0470*/  FFMA R29, R6, R7, R27 ;  /* 0x00000007061d7223 */ /* 0x008fe2000000001b */
[----:B------:R-:W-:-:S02]  /*0480*/  IMAD.WIDE R6, R24, 0x4, R4 ;  /* 0x0000000418067825 */ /* 0x000fc400078e0204 */
        /* <DEDUP_REMOVED lines=8> */
[----:B--2---:R-:W-:-:S03]  /*0510*/  FFMA R29, R18, R23, R29 ;  /* 0x00000017121d7223 */ /* 0x004fc6000000001d */
[----:B------:R-:W2:Y:S04]  /*0520*/  LDG.E R18, desc[UR6][R2.64+0x38] ;  /* 0x0000380602127981 */ /* 0x000ea8000c1e1900 */
[----:B------:R-:W2:Y:S01]  /*0530*/  LDG.E R23, desc[UR6][R6.64+-0xfa0] ;  /* 0xfff0600606177981 */ /* 0x000ea2000c1e1900 */
[----:B------:R-:W-:-:S03]  /*0540*/  FFMA R29, R16, R21, R29 ;  /* 0x00000015101d7223 */ /* 0x000fc6000000001d */
[----:B------:R-:W2:Y:S01]  /*0550*/  LDG.E R16, desc[UR6][R2.64+0x3c] ;  /* 0x00003c0602107981 */ /* 0x000ea2000c1e1900 */
[----:B------:R-:W-:-:S03]  /*0560*/  FFMA R19, R12, R19, R29 ;  /* 0x000000130c137223 */ /* 0x000fc6000000001d */
[----:B------:R-:W2:Y:S04]  /*0570*/  LDG.E R21, desc[UR6][R6.64+-0x7d0] ;  /* 0xfff8300606157981 */ /* 0x000ea8000c1e1900 */
[----:B------:R-:W2:Y:S01]  /*0580*/  LDG.E R12, desc[UR6][R2.64+0x40] ;  /* 0x00004006020c7981 */ /* 0x000ea2000c1e1900 */
[----:B------:R-:W-:-:S03]  /*0590*/  FFMA R24, R10, R17, R19 ;  /* 0x000000110a187223 */ /* 0x000fc60000000013 */
[----:B------:R-:W2:Y:S04]  /*05a0*/  LDG.E R19, desc[UR6][R2.64+0x44] ;  /* 0x0000440602137981 */ /* 0x000ea8000c1e1900 */
[----:B------:R-:W2:Y:S04]  /*05b0*/  LDG.E R10, desc[UR6][R6.64+0x7d0] ;  /* 0x0007d006060a7981 */ /* 0x000ea8000c1e1900 */
[----:B------:R-:W2:Y:S01]  /*05c0*/  LDG.E R17, desc[UR6][R6.64+0xfa0] ;  /* 0x000fa00606117981 */ /* 0x000ea2000c1e1900 */
[----:B---3--:R-:W-:Y:S01]  /*05d0*/  FFMA R27, R27, R22, R24 ;  /* 0x000000161b1b7223 */ /* 0x008fe20000000018 */
[----:B------:R-:W-:-:S02]  /*05e0*/  IADD3 R24, PT, PT, R13, 0x2ee0, RZ ;  /* 0x00002ee00d187810 */ /* 0x000fc40007ffe0ff */
[----:B------:R-:W3:Y:S01]  /*05f0*/  LDG.E R22, desc[UR6][R6.64+0x1770] ;  /* 0x0017700606167981 */ /* 0x000ee2000c1e1900 */
[----:B----4-:R-:W-:Y:S02]  /*0600*/  FFMA R29, R8, R9, R27 ;  /* 0x00000009081d7223 */ /* 0x010fe4000000001b */
[----:B------:R-:W-:Y:S01]  /*0610*/  IMAD.WIDE R8, R24, 0x4, R4 ;  /* 0x0000000418087825 */ /* 0x000fe200078e0204 */
[----:B------:R-:W3:Y:S04]  /*0620*/  LDG.E R27, desc[UR6][R2.64+0x4c] ;  /* 0x00004c06021b7981 */ /* 0x000ee8000c1e1900 */
        /* <DEDUP_REMOVED lines=8> */
[----:B------:R-:W4:Y:S01]  /*06b0*/  LDG.E R6, desc[UR6][R8.64+-0xfa0] ;  /* 0xfff0600608067981 */ /* 0x000f22000c1e1900 */
[----:B------:R-:W-:-:S03]  /*06c0*/  FFMA R16, R12, R15, R21 ;  /* 0x0000000f0c107223 */ /* 0x000fc60000000015 */
[----:B------:R-:W4:Y:S04]  /*06d0*/  LDG.E R12, desc[UR6][R2.64+0x5c] ;  /* 0x00005c06020c7981 */ /* 0x000f28000c1e1900 */
[----:B------:R-:W4:Y:S01]  /*06e0*/  LDG.E R21, desc[UR6][R8.64+-0x7d0] ;  /* 0xfff8300608157981 */ /* 0x000f22000c1e1900 */
[----:B------:R-:W-:-:S03]  /*06f0*/  FFMA R15, R19, R10, R16 ;  /* 0x0000000a130f7223 */ /* 0x000fc60000000010 */
[----:B------:R-:W4:Y:S04]  /*0700*/  LDG.E R19, desc[UR6][R2.64+0x60] ;  /* 0x0000600602137981 */ /* 0x000f28000c1e1900 */
[----:B------:R-:W4:Y:S01]  /*0710*/  LDG.E R10, desc[UR6][R8.64] ;  /* 0x00000006080a7981 */ /* 0x000f22000c1e1900 */
[----:B------:R-:W-:-:S03]  /*0720*/  FFMA R14, R14, R17, R15 ;  /* 0x000000110e0e7223 */ /* 0x000fc6000000000f */
[----:B------:R-:W4:Y:S04]  /*0730*/  LDG.E R29, desc[UR6][R2.64+0x64] ;  /* 0x00006406021d7981 */ /* 0x000f28000c1e1900 */
[----:B------:R-:W4:Y:S04]  /*0740*/  LDG.E R24, desc[UR6][R8.64+0x7d0] ;  /* 0x0007d00608187981 */ /* 0x000f28000c1e1900 */
[----:B------:R-:W4:Y:S04]  /*0750*/  LDG.E R17, desc[UR6][R2.64+0x68] ;  /* 0x0000680602117981 */ /* 0x000f28000c1e1900 */
[----:B------:R-:W4:Y:S01]  /*0760*/  LDG.E R16, desc[UR6][R8.64+0xfa0] ;  /* 0x000fa00608107981 */ /* 0x000f22000c1e1900 */
[----:B------:R-:W-:Y:S01]  /*0770*/  IADD3 R15, PT, PT, R13, 0x3e80, RZ ;  /* 0x00003e800d0f7810 */ /* 0x000fe20007ffe0ff */
[----:B---3--:R-:W-:-:S02]  /*0780*/  FFMA R14, R27, R22, R14 ;  /* 0x000000161b0e7223 */ /* 0x008fc4000000000e */
[----:B------:R-:W3:Y:S02]  /*0790*/  LDG.E R22, desc[UR6][R8.64+0x1770] ;  /* 0x0017700608167981 */ /* 0x000ee4000c1e1900 */
[----:B-----5:R-:W-:Y:S01]  /*07a0*/  FFMA R20, R25, R20, R14 ;  /* 0x0000001419147223 */ /* 0x020fe2000000000e */
[----:B------:R-:W-:Y:S01]  /*07b0*/  IMAD.WIDE R14, R15, 0x4, R4 ;  /* 0x000000040f0e7825 */ /* 0x000fe200078e0204 */
[----:B------:R-:W3:Y:S04]  /*07c0*/  LDG.E R25, desc[UR6][R2.64+0x6c] ;  /* 0x00006c0602197981 */ /* 0x000ee8000c1e1900 */
[----:B------:R-:W5:Y:S01]  /*07d0*/  LDG.E R8, desc[UR6][R2.64+0x78] ;  /* 0x0000780602087981 */ /* 0x000f62000c1e1900 */
[----:B--2---:R-:W-:-:S03]  /*07e0*/  FFMA R20, R23, R18, R20 ;  /* 0x0000001217147223 */ /* 0x004fc60000000014 */
[----:B------:R-:W2:Y:S01]  /*07f0*/  LDG.E R18, desc[UR6][R2.64+0x70] ;  /* 0x0000700602127981 */ /* 0x000ea2000c1e1900 */
[----:B----4-:R-:W-:-:S03]  /*0800*/  FFMA R27, R7, R6, R20 ;  /* 0x00000006071b7223 */ /* 0x010fc60000000014 */
[----:B------:R-:W2:Y:S04]  /*0810*/  LDG.E R23, desc[UR6][R14.64+-0x1f40] ;  /* 0xffe0c0060e177981 */ /* 0x000ea8000c1e1900 */
[----:B------:R-:W4:Y:S01]  /*0820*/  LDG.E R6, desc[UR6][R2.64+0x74] ;  /* 0x0000740602067981 */ /* 0x000f22000c1e1900 */
[----:B------:R-:W-:-:S03]  /*0830*/  FFMA R12, R12, R21, R27 ;  /* 0x000000150c0c7223 */ /* 0x000fc6000000001b */
[----:B------:R-:W4:Y:S04]  /*0840*/  LDG.E R7, desc[UR6][R14.64+-0x1770] ;  /* 0xffe890060e077981 */ /* 0x000f28000c1e1900 */
[----:B------:R-:W5:Y:S01]  /*0850*/  LDG.E R9, desc[UR6][R14.64+-0xfa0] ;  /* 0xfff060060e097981 */ /* 0x000f62000c1e1900 */
[----:B------:R-:W-:-:S03]  /*0860*/  FFMA R12, R19, R10, R12 ;  /* 0x0000000a130c7223 */ /* 0x000fc6000000000c */
[----:B------:R-:W5:Y:S04]  /*0870*/  LDG.E R10, desc[UR6][R2.64+0x7c] ;  /* 0x00007c06020a7981 */ /* 0x000f68000c1e1900 */
[----:B------:R-:W5:Y:S01]  /*0880*/  LDG.E R19, desc[UR6][R14.64+-0x7d0] ;  /* 0xfff830060e137981 */ /* 0x000f62000c1e1900 */
[----:B------:R-:W-:-:S03]  /*0890*/  FFMA R24, R29, R24, R12 ;  /* 0x000000181d187223 */ /* 0x000fc6000000000c */
[----:B------:R-:W5:Y:S04]  /*08a0*/  LDG.E R12, desc[UR6][R2.64+0x80] ;  /* 0x00008006020c7981 */ /* 0x000f68000c1e1900 */
[----:B------:R-:W5:Y:S01]  /*08b0*/  LDG.E R21, desc[UR6][R14.64] ;  /* 0x000000060e157981 */ /* 0x000f62000c1e1900 */
[----:B------:R-:W-:-:S03]  /*08c0*/  FFMA R26, R17, R16, R24 ;  /* 0x00000010111a7223 */ /* 0x000fc60000000018 */
[----:B------:R-:W5:Y:S04]  /*08d0*/  LDG.E R17, desc[UR6][R2.64+0x84] ;  /* 0x0000840602117981 */ /* 0x000f68000c1e1900 */
[----:B------:R-:W5:Y:S04]  /*08e0*/  LDG.E R20, desc[UR6][R14.64+0x7d0] ;  /* 0x0007d0060e147981 */ /* 0x000f68000c1e1900 */
[----:B------:R-:W5:Y:S04]  /*08f0*/  LDG.E R16, desc[UR6][R14.64+0xfa0] ;  /* 0x000fa0060e107981 */ /* 0x000f68000c1e1900 */
[----:B------:R-:W5:Y:S04]  /*0900*/  LDG.E R29, desc[UR6][R2.64+0x88] ;  /* 0x00008806021d7981 */ /* 0x000f68000c1e1900 */
[----:B------:R-:W5:Y:S04]  /*0910*/  LDG.E R27, desc[UR6][R14.64+0x1770] ;  /* 0x001770060e1b7981 */ /* 0x000f68000c1e1900 */
[----:B------:R0:W5:Y:S01]  /*0920*/  LDG.E R24, desc[UR6][R2.64+0x8c] ;  /* 0x00008c0602187981 */ /* 0x000162000c1e1900 */
[----:B------:R-:W-:-:S04]  /*0930*/  UIADD3 UR4, UPT, UPT, UR4, 0x28, URZ ;  /* 0x0000002804047890 */ /* 0x000fc8000fffe0ff */
[----:B------:R-:W-:Y:S01]  /*0940*/  UISETP.NE.AND UP0, UPT, UR4, 0x3e8, UPT ;  /* 0x000003e80400788c */ /* 0x000fe2000bf05270 */
[----:B------:R-:W-:Y:S01]  /*0950*/  IADD3 R13, PT, PT, R13, 0x4e20, RZ ;  /* 0x00004e200d0d7810 */ /* 0x000fe20007ffe0ff */
[----:B---3--:R-:W-:-:S04]  /*0960*/  FFMA R25, R25, R22, R26 ;  /* 0x0000001619197223 */ /* 0x008fc8000000001a */
[----:B--2---:R-:W-:-:S04]  /*0970*/  FFMA R23, R18, R23, R25 ;  /* 0x0000001712177223 */ /* 0x004fc80000000019 */
[----:B----4-:R-:W-:-:S04]  /*0980*/  FFMA R7, R6, R7, R23 ;  /* 0x0000000706077223 */ /* 0x010fc80000000017 */
[----:B-----5:R-:W-:-:S04]  /*0990*/  FFMA R7, R8, R9, R7 ;  /* 0x0000000908077223 */ /* 0x020fc80000000007 */
[----:B------:R-:W-:-:S04]  /*09a0*/  FFMA R7, R10, R19, R7 ;  /* 0x000000130a077223 */ /* 0x000fc80000000007 */
[----:B------:R-:W-:Y:S01]  /*09b0*/  FFMA R12, R12, R21, R7 ;  /* 0x000000150c0c7223 */ /* 0x000fe20000000007 */
[----:B------:R-:W-:-:S03]  /*09c0*/  IADD3 R6, P0, PT, R2, 0xa0, RZ ;  /* 0x000000a002067810 */ /* 0x000fc60007f1e0ff */
[----:B------:R-:W-:Y:S01]  /*09d0*/  FFMA R12, R17, R20, R12 ;  /* 0x00000014110c7223 */ /* 0x000fe2000000000c */
[----:B0-----:R-:W-:-:S03]  /*09e0*/  IADD3.X R3, PT, PT, RZ, R3, RZ, P0, !PT ;  /* 0x00000003ff037210 */ /* 0x001fc600007fe4ff */
[----:B------:R-:W-:-:S04]  /*09f0*/  FFMA R29, R29, R16, R12 ;  /* 0x000000101d1d7223 */ /* 0x000fc8000000000c */
[----:B------:R-:W-:Y:S01]  /*0a00*/  FFMA R24, R24, R27, R29 ;  /* 0x0000001b18187223 */ /* 0x000fe2000000001d */
[----:B------:R-:W-:Y:S06]  /*0a10*/  BRA.U UP0, `(.L_x_3) ;  /* 0xfffffff500e07547 */ /* 0x000fec000b83ffff */
[----:B------:R-:W0:Y:S01]  /*0a20*/  LDC.64 R2, c[0x0][0x390] ;  /* 0x0000e400ff027b82 */ /* 0x000e220000000a00 */
[----:B------:R-:W-:-:S04]  /*0a30*/  IMAD R11, R11, 0x3e8, R0 ;  /* 0x000003e80b0b7824 */ /* 0x000fc800078e0200 */
[----:B0-----:R-:W-:-:S05]  /*0a40*/  IMAD.WIDE R2, R11, 0x4, R2 ;  /* 0x000000040b027825 */ /* 0x001fca00078e0202 */
[----:B------:R-:W-:Y:S01]  /*0a50*/  STG.E desc[UR6][R2.64], R24 ;  /* 0x0000001802007986 */ /* 0x000fe2000c101906 */
[----:B------:R-:W-:Y:S05]  /*0a60*/  EXIT ;  /* 0x000000000000794d */ /* 0x000fea0003800000 */
.L_x_4:
        /* <DEDUP_REMOVED lines=9> */
.L_x_6:


//--------------------- .nv.shared._Z15MatrixMulKernelPfS_S_i --------------------------
	.section	.nv.shared._Z15MatrixMulKernelPfS_S_i,"aw",@nobits
	.sectionflags	@""
	.align	4
.nv.shared._Z15MatrixMulKernelPfS_S_i:
	.zero		9216


//--------------------- .nv.shared.reserved.0     --------------------------
	.section	.nv.shared.reserved.0,"aw",@nobits
	.weak		__nv_reservedSMEM_offset_0_alias
	.size		__nv_reservedSMEM_offset_0_alias, 0, 64
	.other		__nv_reservedSMEM_offset_0_alias,@"STO_CUDA_RESERVED_SHARED STV_DEFAULT"
__nv_reservedSMEM_offset_0_alias:
	.zero		0
	.zero		64


//--------------------- .nv.constant0._Z15MatrixMulKernelPfS_S_i --------------------------
	.section	.nv.constant0._Z15MatrixMulKernelPfS_S_i,"a",@progbits
	.sectionflags	@""
	.align	4
.nv.constant0._Z15MatrixMulKernelPfS_S_i:
	.zero		924


//--------------------- .nv.constant0._Z15nonSharedKernelPfS_S_ --------------------------
	.section	.nv.constant0._Z15nonSharedKernelPfS_S_,"a",@progbits
	.sectionflags	@""
	.align	4
.nv.constant0._Z15nonSharedKernelPfS_S_:
	.zero		920


//--------------------- SYMBOLS --------------------------

	.type		.nv.reservedSmem.offset0,@object
	.size		.nv.reservedSmem.offset0,0x4
	.type		.nv.reservedSmem.cap,@object
	.size		.nv.reservedSmem.cap,0x4
